//
// Generated by NVIDIA NVVM Compiler
//
// Compiler Build ID: CL-36424714
// Cuda compilation tools, release 13.0, V13.0.88
// Based on NVVM 20.0.0
//

.version 9.0
.target sm_100
.address_size 64

	// .globl	_Z19async_gemm_prefetchI6__halfEvPKT_S3_Pfiiiiii
.extern .shared .align 16 .b8 shmem[];

.visible .entry _Z19async_gemm_prefetchI6__halfEvPKT_S3_Pfiiiiii(
	.param .u64 .ptr .align 1 _Z19async_gemm_prefetchI6__halfEvPKT_S3_Pfiiiiii_param_0,
	.param .u64 .ptr .align 1 _Z19async_gemm_prefetchI6__halfEvPKT_S3_Pfiiiiii_param_1,
	.param .u64 .ptr .align 1 _Z19async_gemm_prefetchI6__halfEvPKT_S3_Pfiiiiii_param_2,
	.param .u32 _Z19async_gemm_prefetchI6__halfEvPKT_S3_Pfiiiiii_param_3,
	.param .u32 _Z19async_gemm_prefetchI6__halfEvPKT_S3_Pfiiiiii_param_4,
	.param .u32 _Z19async_gemm_prefetchI6__halfEvPKT_S3_Pfiiiiii_param_5,
	.param .u32 _Z19async_gemm_prefetchI6__halfEvPKT_S3_Pfiiiiii_param_6,
	.param .u32 _Z19async_gemm_prefetchI6__halfEvPKT_S3_Pfiiiiii_param_7,
	.param .u32 _Z19async_gemm_prefetchI6__halfEvPKT_S3_Pfiiiiii_param_8
)
{
	.local .align 16 .b8 	__local_depot0[64];
	.reg .b64 	%SP;
	.reg .b64 	%SPL;
	.reg .pred 	%p<4>;
	.reg .b16 	%rs<9>;
	.reg .b32 	%r<70>;
	.reg .b32 	%f<144>;
	.reg .b64 	%rd<26>;

	mov.u64 	%SPL, __local_depot0;
	ld.param.u64 	%rd3, [_Z19async_gemm_prefetchI6__halfEvPKT_S3_Pfiiiiii_param_0];
	ld.param.u64 	%rd4, [_Z19async_gemm_prefetchI6__halfEvPKT_S3_Pfiiiiii_param_1];
	ld.param.u32 	%r19, [_Z19async_gemm_prefetchI6__halfEvPKT_S3_Pfiiiiii_param_5];
	ld.param.u32 	%r20, [_Z19async_gemm_prefetchI6__halfEvPKT_S3_Pfiiiiii_param_6];
	ld.param.u32 	%r21, [_Z19async_gemm_prefetchI6__halfEvPKT_S3_Pfiiiiii_param_7];
	add.u64 	%rd1, %SPL, 0;
	mov.u32 	%r1, %tid.x;
	shr.u32 	%r23, %r1, 5;
	and.b32  	%r2, %r1, 31;
	shr.u32 	%r3, %r1, 8;
	and.b32  	%r4, %r23, 7;
	mov.u32 	%r24, %ctaid.y;
	shl.b32 	%r5, %r24, 7;
	mov.u32 	%r25, %ctaid.x;
	shl.b32 	%r6, %r25, 7;
	mov.f32 	%f49, 0f00000000;
	st.local.v4.f32 	[%rd1], {%f49, %f49, %f49, %f49};
	st.local.v4.f32 	[%rd1+16], {%f49, %f49, %f49, %f49};
	st.local.v4.f32 	[%rd1+32], {%f49, %f49, %f49, %f49};
	st.local.v4.f32 	[%rd1+48], {%f49, %f49, %f49, %f49};
	setp.lt.s32 	%p1, %r19, 1;
	@%p1 bra 	$L__BB0_6;
	shl.b32 	%r27, %r3, 4;
	add.s32 	%r28, %r5, %r27;
	mul.lo.s32 	%r7, %r20, %r28;
	shl.b32 	%r29, %r4, 4;
	add.s32 	%r30, %r6, %r29;
	mul.lo.s32 	%r8, %r21, %r30;
	shl.b32 	%r31, %r4, 9;
	or.b32  	%r32, %r31, %r2;
	mul.wide.u32 	%rd7, %r32, 2;
	mov.u32 	%r33, shmem;
	cvt.u64.u32 	%rd8, %r33;
	cvta.shared.u64 	%rd9, %rd8;
	add.s64 	%rd10, %rd9, %rd7;
	add.s64 	%rd2, %rd10, 8192;
	shl.b32 	%r34, %r3, 10;
	shr.u32 	%r35, %r2, 3;
	and.b32  	%r36, %r35, 2;
	or.b32  	%r37, %r34, %r36;
	add.s32 	%r38, %r37, %r33;
	add.s32 	%r9, %r38, 64;
	shl.b32 	%r39, %r4, 5;
	shl.b32 	%r40, %r1, 1;
	and.b32  	%r41, %r40, 30;
	or.b32  	%r42, %r39, %r41;
	add.s32 	%r43, %r42, %r33;
	add.s32 	%r10, %r43, 8288;
	mov.b32 	%r66, 0;
	mov.f32 	%f128, 0f00000000;
	mov.f32 	%f129, %f128;
	mov.f32 	%f130, %f128;
	mov.f32 	%f131, %f128;
	mov.f32 	%f132, %f128;
	mov.f32 	%f133, %f128;
	mov.f32 	%f134, %f128;
	mov.f32 	%f135, %f128;
	mov.f32 	%f136, %f128;
	mov.f32 	%f137, %f128;
	mov.f32 	%f138, %f128;
	mov.f32 	%f139, %f128;
	mov.f32 	%f140, %f128;
	mov.f32 	%f141, %f128;
	mov.f32 	%f142, %f128;
	mov.f32 	%f143, %f128;
$L__BB0_2:
	and.b32  	%r45, %r1, 31;
	add.s32 	%r46, %r66, %r45;
	add.s32 	%r47, %r46, %r7;
	add.s32 	%r48, %r46, %r8;
	mul.wide.s32 	%rd15, %r47, 2;
	add.s64 	%rd12, %rd3, %rd15;
	mul.wide.s32 	%rd16, %r48, 2;
	add.s64 	%rd14, %rd4, %rd16;
	shl.b32 	%r49, %r1, 1;
	and.b32  	%r50, %r49, 1536;
	or.b32  	%r51, %r50, %r45;
	mul.wide.u32 	%rd17, %r51, 2;
	mov.u32 	%r52, shmem;
	cvt.u64.u32 	%rd18, %r52;
	cvta.shared.u64 	%rd19, %rd18;
	add.s64 	%rd11, %rd19, %rd17;
	// begin inline asm
	cp.async.cg.shared.global [%rd11], [%rd12], 16;
cp.async.cg.shared.global [%rd2], [%rd14], 16;

	// end inline asm
	// begin inline asm
	cp.async.commit_group;
	// end inline asm
	// begin inline asm
	cp.async.wait_group 0;
	// end inline asm
	bar.sync 	0;
	mov.b32 	%r69, 8192;
	mov.u32 	%r67, %r10;
	mov.u32 	%r68, %r9;
$L__BB0_3:
	ld.shared.u16 	%rs1, [%r68+-64];
	ld.shared.u16 	%rs2, [%r67+-96];
	// begin inline asm
	{  cvt.f32.f16 %f51, %rs1;}

	// end inline asm
	// begin inline asm
	{  cvt.f32.f16 %f52, %rs2;}

	// end inline asm
	mul.f32 	%f59, %f51, %f52;
	add.f32 	%f60, %f143, %f59;
	add.f32 	%f61, %f142, %f59;
	add.f32 	%f62, %f141, %f59;
	add.f32 	%f63, %f140, %f59;
	add.f32 	%f64, %f139, %f59;
	add.f32 	%f65, %f138, %f59;
	add.f32 	%f66, %f137, %f59;
	add.f32 	%f67, %f136, %f59;
	add.f32 	%f68, %f135, %f59;
	add.f32 	%f69, %f134, %f59;
	add.f32 	%f70, %f133, %f59;
	add.f32 	%f71, %f132, %f59;
	add.f32 	%f72, %f131, %f59;
	add.f32 	%f73, %f130, %f59;
	add.f32 	%f74, %f129, %f59;
	add.f32 	%f75, %f128, %f59;
	ld.shared.u16 	%rs3, [%r68+-32];
	ld.shared.u16 	%rs4, [%r67+-64];
	// begin inline asm
	{  cvt.f32.f16 %f53, %rs3;}

	// end inline asm
	// begin inline asm
	{  cvt.f32.f16 %f54, %rs4;}

	// end inline asm
	mul.f32 	%f76, %f53, %f54;
	add.f32 	%f77, %f60, %f76;
	add.f32 	%f78, %f61, %f76;
	add.f32 	%f79, %f62, %f76;
	add.f32 	%f80, %f63, %f76;
	add.f32 	%f81, %f64, %f76;
	add.f32 	%f82, %f65, %f76;
	add.f32 	%f83, %f66, %f76;
	add.f32 	%f84, %f67, %f76;
	add.f32 	%f85, %f68, %f76;
	add.f32 	%f86, %f69, %f76;
	add.f32 	%f87, %f70, %f76;
	add.f32 	%f88, %f71, %f76;
	add.f32 	%f89, %f72, %f76;
	add.f32 	%f90, %f73, %f76;
	add.f32 	%f91, %f74, %f76;
	add.f32 	%f92, %f75, %f76;
	ld.shared.u16 	%rs5, [%r68];
	ld.shared.u16 	%rs6, [%r67+-32];
	// begin inline asm
	{  cvt.f32.f16 %f55, %rs5;}

	// end inline asm
	// begin inline asm
	{  cvt.f32.f16 %f56, %rs6;}

	// end inline asm
	mul.f32 	%f93, %f55, %f56;
	add.f32 	%f94, %f77, %f93;
	add.f32 	%f95, %f78, %f93;
	add.f32 	%f96, %f79, %f93;
	add.f32 	%f97, %f80, %f93;
	add.f32 	%f98, %f81, %f93;
	add.f32 	%f99, %f82, %f93;
	add.f32 	%f100, %f83, %f93;
	add.f32 	%f101, %f84, %f93;
	add.f32 	%f102, %f85, %f93;
	add.f32 	%f103, %f86, %f93;
	add.f32 	%f104, %f87, %f93;
	add.f32 	%f105, %f88, %f93;
	add.f32 	%f106, %f89, %f93;
	add.f32 	%f107, %f90, %f93;
	add.f32 	%f108, %f91, %f93;
	add.f32 	%f109, %f92, %f93;
	ld.shared.u16 	%rs7, [%r68+32];
	ld.shared.u16 	%rs8, [%r67];
	// begin inline asm
	{  cvt.f32.f16 %f57, %rs7;}

	// end inline asm
	// begin inline asm
	{  cvt.f32.f16 %f58, %rs8;}

	// end inline asm
	mul.f32 	%f110, %f57, %f58;
	add.f32 	%f143, %f94, %f110;
	add.f32 	%f142, %f95, %f110;
	add.f32 	%f141, %f96, %f110;
	add.f32 	%f140, %f97, %f110;
	add.f32 	%f139, %f98, %f110;
	add.f32 	%f138, %f99, %f110;
	add.f32 	%f137, %f100, %f110;
	add.f32 	%f136, %f101, %f110;
	add.f32 	%f135, %f102, %f110;
	add.f32 	%f134, %f103, %f110;
	add.f32 	%f133, %f104, %f110;
	add.f32 	%f132, %f105, %f110;
	add.f32 	%f131, %f106, %f110;
	add.f32 	%f130, %f107, %f110;
	add.f32 	%f129, %f108, %f110;
	add.f32 	%f128, %f109, %f110;
	add.s32 	%r69, %r69, 128;
	add.s32 	%r68, %r68, 128;
	add.s32 	%r67, %r67, 128;
	setp.ne.s32 	%p2, %r69, 9216;
	@%p2 bra 	$L__BB0_3;
	bar.sync 	0;
	add.s32 	%r66, %r66, 32;
	setp.lt.s32 	%p3, %r66, %r19;
	@%p3 bra 	$L__BB0_2;
	st.local.v4.f32 	[%rd1], {%f143, %f142, %f141, %f140};
	st.local.v4.f32 	[%rd1+16], {%f139, %f138, %f137, %f136};
	st.local.v4.f32 	[%rd1+32], {%f135, %f134, %f133, %f132};
	st.local.v4.f32 	[%rd1+48], {%f131, %f130, %f129, %f128};
$L__BB0_6:
	ld.param.u32 	%r65, [_Z19async_gemm_prefetchI6__halfEvPKT_S3_Pfiiiiii_param_8];
	ld.param.u64 	%rd25, [_Z19async_gemm_prefetchI6__halfEvPKT_S3_Pfiiiiii_param_2];
	cvta.to.global.u64 	%rd20, %rd25;
	shr.u32 	%r53, %r1, 4;
	and.b32  	%r54, %r53, 48;
	add.s32 	%r55, %r54, %r5;
	and.b32  	%r56, %r1, 31;
	shr.u32 	%r57, %r56, 4;
	add.s32 	%r58, %r55, %r57;
	shr.u32 	%r59, %r1, 1;
	and.b32  	%r60, %r59, 112;
	and.b32  	%r61, %r1, 15;
	mul.wide.u32 	%rd21, %r56, 4;
	add.s64 	%rd22, %rd1, %rd21;
	ld.local.f32 	%f111, [%rd22];
	add.s32 	%r62, %r61, %r6;
	add.s32 	%r63, %r62, %r60;
	mad.lo.s32 	%r64, %r65, %r58, %r63;
	mul.wide.s32 	%rd23, %r64, 4;
	add.s64 	%rd24, %rd20, %rd23;
	st.global.f32 	[%rd24], %f111;
	ret;

}


// ===== COMPILED SASS (sm_100) =====

	.target	sm_100

	.elftype	@"ET_EXEC"


//--------------------- .note.nv.tkinfo           --------------------------
	.section	.note.nv.tkinfo,"",@"SHT_NOTE"
	.sectionflags	@"SHF_NOTE_NV_TKINFO"
	.tkinfo
        /*0018*/ 	.word	0x00000002
        /*0030*/ 	.string	""
        /*0030*/ 	.string	"ptxas"
        /*0030*/ 	.string	"Cuda compilation tools, release 13.0, V13.0.88"
        /*0030*/ 	.string	"Build cuda_13.0.r13.0/compiler.36424714_0"
        /*0030*/ 	.string	"-arch sm_100 -m 64 "



//--------------------- .note.nv.cuinfo           --------------------------
	.section	.note.nv.cuinfo,"",@"SHT_NOTE"
	.sectionflags	@"SHF_NOTE_NV_CUINFO"
        /*0018*/ 	.short	0x0002
        /*001a*/ 	.short	0x0064
        /*001c*/ 	.short	0x0082
	.zero		2


//--------------------- .nv.info                  --------------------------
	.section	.nv.info,"",@"SHT_CUDA_INFO"
	.align	4


	//----- nvinfo : EIATTR_REGCOUNT
	.align		4
        /*0000*/ 	.byte	0x04, 0x2f
        /*0002*/ 	.short	(.L_1 - .L_0)
	.align		4
.L_0:
        /*0004*/ 	.word	index@(_Z19async_gemm_prefetchI6__halfEvPKT_S3_Pfiiiiii)
        /*0008*/ 	.word	0x00000025


	//----- nvinfo : EIATTR_FRAME_SIZE
	.align		4
.L_1:
        /*000c*/ 	.byte	0x04, 0x11
        /*000e*/ 	.short	(.L_3 - .L_2)
	.align		4
.L_2:
        /*0010*/ 	.word	index@(_Z19async_gemm_prefetchI6__halfEvPKT_S3_Pfiiiiii)
        /*0014*/ 	.word	0x00000040


	//----- nvinfo : EIATTR_MIN_STACK_SIZE
	.align		4
.L_3:
        /*0018*/ 	.byte	0x04, 0x12
        /*001a*/ 	.short	(.L_5 - .L_4)
	.align		4
.L_4:
        /*001c*/ 	.word	index@(_Z19async_gemm_prefetchI6__halfEvPKT_S3_Pfiiiiii)
        /*0020*/ 	.word	0x00000040
.L_5:


//--------------------- .nv.compat                --------------------------
	.section	.nv.compat,"",@"SHT_CUDA_COMPAT_INFO"
	.align	4
        /*0000*/ 	.byte	0x02, 0x09, 0x00, 0x00, 0x02, 0x02, 0x01, 0x00, 0x02, 0x05, 0x05, 0x00, 0x03, 0x07, 0x01, 0x01
        /*0010*/ 	.byte	0x02, 0x03, 0x00, 0x00, 0x02, 0x06, 0x01, 0x00, 0x04, 0x0b, 0x08, 0x00, 0x09, 0x00, 0x00, 0x00
        /*0020*/ 	.byte	0x00, 0x00, 0x00, 0x00


//--------------------- .nv.info._Z19async_gemm_prefetchI6__halfEvPKT_S3_Pfiiiiii --------------------------
	.section	.nv.info._Z19async_gemm_prefetchI6__halfEvPKT_S3_Pfiiiiii,"",@"SHT_CUDA_INFO"
	.sectionflags	@""
	.align	4


	//----- nvinfo : EIATTR_CUDA_API_VERSION
	.align		4
        /*0000*/ 	.byte	0x04, 0x37
        /*0002*/ 	.short	(.L_7 - .L_6)
.L_6:
        /*0004*/ 	.word	0x00000082


	//----- nvinfo : EIATTR_KPARAM_INFO
	.align		4
.L_7:
        /*0008*/ 	.byte	0x04, 0x17
        /*000a*/ 	.short	(.L_9 - .L_8)
.L_8:
        /*000c*/ 	.word	0x00000000
        /*0010*/ 	.short	0x0008
        /*0012*/ 	.short	0x002c
        /*0014*/ 	.byte	0x00, 0xf0, 0x11, 0x00


	//----- nvinfo : EIATTR_KPARAM_INFO
	.align		4
.L_9:
        /*0018*/ 	.byte	0x04, 0x17
        /*001a*/ 	.short	(.L_11 - .L_10)
.L_10:
        /*001c*/ 	.word	0x00000000
        /*0020*/ 	.short	0x0007
        /*0022*/ 	.short	0x0028
        /*0024*/ 	.byte	0x00, 0xf0, 0x11, 0x00


	//----- nvinfo : EIATTR_KPARAM_INFO
	.align		4
.L_11:
        /*0028*/ 	.byte	0x04, 0x17
        /*002a*/ 	.short	(.L_13 - .L_12)
.L_12:
        /*002c*/ 	.word	0x00000000
        /*0030*/ 	.short	0x0006
        /*0032*/ 	.short	0x0024
        /*0034*/ 	.byte	0x00, 0xf0, 0x11, 0x00


	//----- nvinfo : EIATTR_KPARAM_INFO
	.align		4
.L_13:
        /*0038*/ 	.byte	0x04, 0x17
        /*003a*/ 	.short	(.L_15 - .L_14)
.L_14:
        /*003c*/ 	.word	0x00000000
        /*0040*/ 	.short	0x0005
        /*0042*/ 	.short	0x0020
        /*0044*/ 	.byte	0x00, 0xf0, 0x11, 0x00


	//----- nvinfo : EIATTR_KPARAM_INFO
	.align		4
.L_15:
        /*0048*/ 	.byte	0x04, 0x17
        /*004a*/ 	.short	(.L_17 - .L_16)
.L_16:
        /*004c*/ 	.word	0x00000000
        /*0050*/ 	.short	0x0004
        /*0052*/ 	.short	0x001c
        /*0054*/ 	.byte	0x00, 0xf0, 0x11, 0x00


	//----- nvinfo : EIATTR_KPARAM_INFO
	.align		4
.L_17:
        /*0058*/ 	.byte	0x04, 0x17
        /*005a*/ 	.short	(.L_19 - .L_18)
.L_18:
        /*005c*/ 	.word	0x00000000
        /*0060*/ 	.short	0x0003
        /*0062*/ 	.short	0x0018
        /*0064*/ 	.byte	0x00, 0xf0, 0x11, 0x00


	//----- nvinfo : EIATTR_KPARAM_INFO
	.align		4
.L_19:
        /*0068*/ 	.byte	0x04, 0x17
        /*006a*/ 	.short	(.L_21 - .L_20)
.L_20:
        /*006c*/ 	.word	0x00000000
        /*0070*/ 	.short	0x0002
        /*0072*/ 	.short	0x0010
        /*0074*/ 	.byte	0x00, 0xf5, 0x21, 0x00


	//----- nvinfo : EIATTR_KPARAM_INFO
	.align		4
.L_21:
        /*0078*/ 	.byte	0x04, 0x17
        /*007a*/ 	.short	(.L_23 - .L_22)
.L_22:
        /*007c*/ 	.word	0x00000000
        /*0080*/ 	.short	0x0001
        /*0082*/ 	.short	0x0008
        /*0084*/ 	.byte	0x00, 0xf5, 0x21, 0x00


	//----- nvinfo : EIATTR_KPARAM_INFO
	.align		4
.L_23:
        /*0088*/ 	.byte	0x04, 0x17
        /*008a*/ 	.short	(.L_25 - .L_24)
.L_24:
        /*008c*/ 	.word	0x00000000
        /*0090*/ 	.short	0x0000
        /*0092*/ 	.short	0x0000
        /*0094*/ 	.byte	0x00, 0xf5, 0x21, 0x00


	//----- nvinfo : EIATTR_SPARSE_MMA_MASK
	.align		4
.L_25:
        /*0098*/ 	.byte	0x03, 0x50
        /*009a*/ 	.short	0x0000


	//----- nvinfo : EIATTR_MAXREG_COUNT
	.align		4
        /*009c*/ 	.byte	0x03, 0x1b
        /*009e*/ 	.short	0x00ff


	//----- nvinfo : EIATTR_NUM_BARRIERS
	.align		4
        /*00a0*/ 	.byte	0x02, 0x4c
        /*00a2*/ 	.byte	0x01
	.zero		1


	//----- nvinfo : EIATTR_MERCURY_ISA_VERSION
	.align		4
        /*00a4*/ 	.byte	0x03, 0x5f
        /*00a6*/ 	.short	0x0101


	//----- nvinfo : EIATTR_VRC_CTA_INIT_COUNT
	.align		4
        /*00a8*/ 	.byte	0x02, 0x4a
	.zero		1
	.zero		1


	//----- nvinfo : EIATTR_EXIT_INSTR_OFFSETS
	.align		4
        /*00ac*/ 	.byte	0x04, 0x1c
        /*00ae*/ 	.short	(.L_27 - .L_26)


	//   ....[0]....
.L_26:
        /*00b0*/ 	.word	0x00000ba0


	//----- nvinfo : EIATTR_CBANK_PARAM_SIZE
	.align		4
.L_27:
        /*00b4*/ 	.byte	0x03, 0x19
        /*00b6*/ 	.short	0x0030


	//----- nvinfo : EIATTR_PARAM_CBANK
	.align		4
        /*00b8*/ 	.byte	0x04, 0x0a
        /*00ba*/ 	.short	(.L_29 - .L_28)
	.align		4
.L_28:
        /*00bc*/ 	.word	index@(.nv.constant0._Z19async_gemm_prefetchI6__halfEvPKT_S3_Pfiiiiii)
        /*00c0*/ 	.short	0x0380
        /*00c2*/ 	.short	0x0030


	//----- nvinfo : EIATTR_SW_WAR
	.align		4
.L_29:
        /*00c4*/ 	.byte	0x04, 0x36
        /*00c6*/ 	.short	(.L_31 - .L_30)
.L_30:
        /*00c8*/ 	.word	0x00000008
.L_31:


//--------------------- .nv.callgraph             --------------------------
	.section	.nv.callgraph,"",@"SHT_CUDA_CALLGRAPH"
	.align	4
	.sectionentsize	8
	.align		4
        /*0000*/ 	.word	0x00000000
	.align		4
        /*0004*/ 	.word	0xffffffff
	.align		4
        /*0008*/ 	.word	0x00000000
	.align		4
        /*000c*/ 	.word	0xfffffffe
	.align		4
        /*0010*/ 	.word	0x00000000
	.align		4
        /*0014*/ 	.word	0xfffffffd
	.align		4
        /*0018*/ 	.word	0x00000000
	.align		4
        /*001c*/ 	.word	0xfffffffc


//--------------------- .text._Z19async_gemm_prefetchI6__halfEvPKT_S3_Pfiiiiii --------------------------
	.section	.text._Z19async_gemm_prefetchI6__halfEvPKT_S3_Pfiiiiii,"ax",@progbits
	.align	128
        .global         _Z19async_gemm_prefetchI6__halfEvPKT_S3_Pfiiiiii
        .type           _Z19async_gemm_prefetchI6__halfEvPKT_S3_Pfiiiiii,@function
        .size           _Z19async_gemm_prefetchI6__halfEvPKT_S3_Pfiiiiii,(.L_x_4 - _Z19async_gemm_prefetchI6__halfEvPKT_S3_Pfiiiiii)
        .other          _Z19async_gemm_prefetchI6__halfEvPKT_S3_Pfiiiiii,@"STO_CUDA_ENTRY STV_DEFAULT"
_Z19async_gemm_prefetchI6__halfEvPKT_S3_Pfiiiiii:
.text._Z19async_gemm_prefetchI6__halfEvPKT_S3_Pfiiiiii:
[----:B------:R-:W1:Y:S01]  /*0000*/  LDC R1, c[0x0][0x37c] ;  /* 0x0000df00ff017b82 */ /* 0x000e620000000800 */
[----:B------:R-:W2:Y:S01]  /*0010*/  S2R R2, SR_TID.X ;  /* 0x0000000000027919 */ /* 0x000ea20000002100 */
[----:B------:R-:W3:Y:S01]  /*0020*/  LDCU UR4, c[0x0][0x3a0] ;  /* 0x00007400ff0477ac */ /* 0x000ee20008000800 */
[----:B-1----:R-:W-:-:S05]  /*0030*/  IADD3 R1, PT, PT, R1, -0x40, RZ ;  /* 0xffffffc001017810 */ /* 0x002fca0007ffe0ff */
[----:B------:R-:W1:Y:S01]  /*0040*/  S2UR UR5, SR_CTAID.Y ;  /* 0x00000000000579c3 */ /* 0x000e620000002600 */
[----:B------:R-:W4:Y:S01]  /*0050*/  LDCU.64 UR10, c[0x0][0x358] ;  /* 0x00006b00ff0a77ac */ /* 0x000f220008000a00 */
[----:B------:R-:W-:Y:S01]  /*0060*/  MOV R3, R1 ;  /* 0x0000000100037202 */ /* 0x000fe20000000f00 */
[----:B------:R1:W-:Y:S05]  /*0070*/  STL.128 [R1], RZ ;  /* 0x000000ff01007387 */ /* 0x0003ea0000100c00 */
[----:B------:R-:W5:Y:S01]  /*0080*/  S2UR UR8, SR_CTAID.X ;  /* 0x00000000000879c3 */ /* 0x000f620000002500 */
[----:B------:R1:W-:Y:S04]  /*0090*/  STL.128 [R1+0x10], RZ ;  /* 0x000010ff01007387 */ /* 0x0003e80000100c00 */
[----:B------:R1:W-:Y:S01]  /*00a0*/  STL.128 [R1+0x20], RZ ;  /* 0x000020ff01007387 */ /* 0x0003e20000100c00 */
[----:B---3--:R-:W-:-:S03]  /*00b0*/  UISETP.GE.AND UP0, UPT, UR4, 0x1, UPT ;  /* 0x000000010400788c */ /* 0x008fc6000bf06270 */
[----:B------:R3:W-:Y:S01]  /*00c0*/  STL.128 [R1+0x30], RZ ;  /* 0x000030ff01007387 */ /* 0x0007e20000100c00 */
[----:B-1----:R-:W-:Y:S01]  /*00d0*/  USHF.L.U32 UR5, UR5, 0x7, URZ ;  /* 0x0000000705057899 */ /* 0x002fe200080006ff */
[----:B--2---:R-:W-:Y:S01]  /*00e0*/  LOP3.LUT R0, R2, 0x1f, RZ, 0xc0, !PT ;  /* 0x0000001f02007812 */ /* 0x004fe200078ec0ff */
[----:B-----5:R-:W-:-:S03]  /*00f0*/  USHF.L.U32 UR8, UR8, 0x7, URZ ;  /* 0x0000000708087899 */ /* 0x020fc600080006ff */
[----:B---34-:R-:W-:Y:S09]  /*0100*/  BRA.U !UP0, `(.L_x_0) ;  /* 0x0000000908687547 */ /* 0x018ff2000b800000 */
[----:B------:R-:W1:Y:S01]  /*0110*/  S2R R22, SR_CgaCtaId ;  /* 0x0000000000167919 */ /* 0x000e620000008800 */
[----:B------:R-:W-:Y:S02]  /*0120*/  MOV R5, 0x400 ;  /* 0x0000040000057802 */ /* 0x000fe40000000f00 */
[----:B------:R-:W-:Y:S02]  /*0130*/  CS2R R10, SRZ ;  /* 0x00000000000a7805 */ /* 0x000fe4000001ff00 */
[--C-:B------:R-:W-:Y:S01]  /*0140*/  SHF.R.U32.HI R4, RZ, 0x5, R2.reuse ;  /* 0x00000005ff047819 */ /* 0x100fe20000011602 */
[----:B------:R-:W2:Y:S01]  /*0150*/  S2R R9, SR_SWINHI ;  /* 0x0000000000097919 */ /* 0x000ea20000002f00 */
[----:B------:R-:W-:Y:S02]  /*0160*/  SHF.L.U32 R6, R2, 0x1, RZ ;  /* 0x0000000102067819 */ /* 0x000fe400000006ff */
[----:B------:R-:W-:Y:S02]  /*0170*/  CS2R R14, SRZ ;  /* 0x00000000000e7805 */ /* 0x000fe4000001ff00 */
[----:B------:R-:W-:-:S02]  /*0180*/  SHF.R.U32.HI R26, RZ, 0x8, R2 ;  /* 0x00000008ff1a7819 */ /* 0x000fc40000011602 */
[----:B------:R-:W-:Y:S02]  /*0190*/  CS2R R12, SRZ ;  /* 0x00000000000c7805 */ /* 0x000fe4000001ff00 */
[----:B------:R-:W-:Y:S02]  /*01a0*/  LOP3.LUT R27, R4, 0x7, RZ, 0xc0, !PT ;  /* 0x00000007041b7812 */ /* 0x000fe400078ec0ff */
[----:B------:R-:W-:Y:S02]  /*01b0*/  CS2R R18, SRZ ;  /* 0x0000000000127805 */ /* 0x000fe4000001ff00 */
[----:B------:R-:W-:Y:S02]  /*01c0*/  LOP3.LUT R6, R6, 0x1e, RZ, 0xc0, !PT ;  /* 0x0000001e06067812 */ /* 0x000fe400078ec0ff */
[----:B------:R-:W-:Y:S01]  /*01d0*/  CS2R R16, SRZ ;  /* 0x0000000000107805 */ /* 0x000fe2000001ff00 */
[----:B------:R-:W-:Y:S01]  /*01e0*/  UMOV UR4, URZ ;  /* 0x000000ff00047c82 */ /* 0x000fe20008000000 */
[----:B-1----:R-:W-:-:S02]  /*01f0*/  LEA R22, R22, R5, 0x18 ;  /* 0x0000000516167211 */ /* 0x002fc400078ec0ff */
[----:B------:R-:W-:Y:S02]  /*0200*/  SHF.R.U32.HI R5, RZ, 0x3, R0 ;  /* 0x00000003ff057819 */ /* 0x000fe40000011600 */
[----:B------:R-:W-:Y:S02]  /*0210*/  MOV R20, R22 ;  /* 0x0000001600147202 */ /* 0x000fe40000000f00 */
[----:B--2---:R-:W-:Y:S02]  /*0220*/  MOV R21, R9 ;  /* 0x0000000900157202 */ /* 0x004fe40000000f00 */
[----:B------:R-:W-:Y:S02]  /*0230*/  LOP3.LUT R7, R5, 0x2, RZ, 0xc0, !PT ;  /* 0x0000000205077812 */ /* 0x000fe400078ec0ff */
[----:B------:R-:W-:Y:S02]  /*0240*/  LEA R5, R27, R0, 0x9 ;  /* 0x000000001b057211 */ /* 0x000fe400078e48ff */
[----:B------:R-:W-:-:S02]  /*0250*/  LEA R7, R26, R7, 0xa ;  /* 0x000000071a077211 */ /* 0x000fc400078e50ff */
[----:B------:R-:W-:Y:S02]  /*0260*/  LEA R9, R27, R6, 0x5 ;  /* 0x000000061b097211 */ /* 0x000fe400078e28ff */
[--C-:B------:R-:W-:Y:S02]  /*0270*/  IADD3 R21, PT, PT, R7, 0x40, R22.reuse ;  /* 0x0000004007157810 */ /* 0x100fe40007ffe016 */
[----:B------:R-:W-:Y:S02]  /*0280*/  CS2R R6, SRZ ;  /* 0x0000000000067805 */ /* 0x000fe4000001ff00 */
[----:B------:R-:W-:Y:S02]  /*0290*/  LEA R20, R5, R20, 0x1 ;  /* 0x0000001405147211 */ /* 0x000fe400078e08ff */
[----:B------:R-:W-:Y:S02]  /*02a0*/  CS2R R4, SRZ ;  /* 0x0000000000047805 */ /* 0x000fe4000001ff00 */
[----:B------:R-:W-:-:S02]  /*02b0*/  IADD3 R22, PT, PT, R9, 0x2060, R22 ;  /* 0x0000206009167810 */ /* 0x000fc40007ffe016 */
[----:B------:R-:W-:Y:S02]  /*02c0*/  CS2R R8, SRZ ;  /* 0x0000000000087805 */ /* 0x000fe4000001ff00 */
[----:B------:R-:W-:Y:S02]  /*02d0*/  LEA R26, R26, UR5, 0x4 ;  /* 0x000000051a1a7c11 */ /* 0x000fe4000f8e20ff */
[----:B------:R-:W-:-:S07]  /*02e0*/  LEA R27, R27, UR8, 0x4 ;  /* 0x000000081b1b7c11 */ /* 0x000fce000f8e20ff */
.L_x_2:
[----:B------:R-:W1:Y:S01]  /*02f0*/  S2UR UR7, SR_CgaCtaId ;  /* 0x00000000000779c3 */ /* 0x000e620000008800 */
[----:B------:R-:W2:Y:S01]  /*0300*/  LDCU UR12, c[0x0][0x3a4] ;  /* 0x00007480ff0c77ac */ /* 0x000ea20008000800 */
[C---:B------:R-:W-:Y:S02]  /*0310*/  LOP3.LUT R0, R2.reuse, 0x1f, RZ, 0xc0, !PT ;  /* 0x0000001f02007812 */ /* 0x040fe400078ec0ff */
[----:B------:R-:W-:Y:S01]  /*0320*/  SHF.L.U32 R33, R2, 0x1, RZ ;  /* 0x0000000102217819 */ /* 0x000fe200000006ff */
[----:B------:R-:W3:Y:S01]  /*0330*/  LDCU UR13, c[0x0][0x3a8] ;  /* 0x00007500ff0d77ac */ /* 0x000ee20008000800 */
[C---:B------:R-:W-:Y:S02]  /*0340*/  IADD3 R23, PT, PT, R0.reuse, UR4, RZ ;  /* 0x0000000400177c10 */ /* 0x040fe4000fffe0ff */
[----:B------:R-:W4:Y:S01]  /*0350*/  S2UR UR9, SR_SWINHI ;  /* 0x00000000000979c3 */ /* 0x000f220000002f00 */
[----:B------:R-:W-:Y:S01]  /*0360*/  UMOV UR6, 0x400 ;  /* 0x0000040000067882 */ /* 0x000fe20000000000 */
[----:B------:R-:W-:Y:S01]  /*0370*/  LOP3.LUT R28, R0, 0x600, R33, 0xf8, !PT ;  /* 0x00000600001c7812 */ /* 0x000fe200078ef821 */
[----:B------:R-:W-:-:S05]  /*0380*/  UIADD3 UR4, UPT, UPT, UR4, 0x20, URZ ;  /* 0x0000002004047890 */ /* 0x000fca000fffe0ff */
[----:B------:R-:W5:Y:S01]  /*0390*/  LDC.64 R30, c[0x0][0x380] ;  /* 0x0000e000ff1e7b82 */ /* 0x000f620000000a00 */
[--C-:B--2---:R-:W-:Y:S02]  /*03a0*/  IMAD R29, R26, UR12, R23.reuse ;  /* 0x0000000c1a1d7c24 */ /* 0x104fe4000f8e0217 */
[----:B---3--:R-:W-:-:S05]  /*03b0*/  IMAD R23, R27, UR13, R23 ;  /* 0x0000000d1b177c24 */ /* 0x008fca000f8e0217 */
[----:B------:R-:W2:Y:S01]  /*03c0*/  LDC.64 R24, c[0x0][0x388] ;  /* 0x0000e200ff187b82 */ /* 0x000ea20000000a00 */
[----:B-1----:R-:W-:-:S07]  /*03d0*/  ULEA UR6, UR7, UR6, 0x18 ;  /* 0x0000000607067291 */ /* 0x002fce000f8ec0ff */
[----:B------:R-:W-:Y:S01]  /*03e0*/  UMOV UR6, UR6 ;  /* 0x0000000600067c82 */ /* 0x000fe20008000000 */
[----:B----4-:R-:W-:Y:S01]  /*03f0*/  UMOV UR7, UR9 ;  /* 0x0000000900077c82 */ /* 0x010fe20008000000 */
[----:B-----5:R-:W-:Y:S01]  /*0400*/  IMAD.WIDE R30, R29, 0x2, R30 ;  /* 0x000000021d1e7825 */ /* 0x020fe200078e021e */
[----:B------:R-:W-:Y:S01]  /*0410*/  LEA R29, R28, UR6, 0x1 ;  /* 0x000000061c1d7c11 */ /* 0x000fe2000f8e08ff */
[----:B------:R-:W1:Y:S01]  /*0420*/  LDCU UR6, c[0x0][0x3a0] ;  /* 0x00007400ff0677ac */ /* 0x000e620008000800 */
[----:B------:R-:W-:-:S03]  /*0430*/  MOV R28, R22 ;  /* 0x00000016001c7202 */ /* 0x000fc60000000f00 */
[----:B------:R-:W-:Y:S01]  /*0440*/  @!PT LDS RZ, [RZ] ;  /* 0x00000000fffff984 */ /* 0x000fe20000000800 */
[----:B------:R-:W-:Y:S01]  /*0450*/  @!PT LDS RZ, [RZ] ;  /* 0x00000000fffff984 */ /* 0x000fe20000000800 */
[----:B------:R-:W-:Y:S01]  /*0460*/  @!PT LDS RZ, [RZ] ;  /* 0x00000000fffff984 */ /* 0x000fe20000000800 */
[----:B------:R3:W-:Y:S01]  /*0470*/  LDGSTS.E.BYPASS.128 [R29], desc[UR10][R30.64] ;  /* 0x000000001e1d7fae */ /* 0x0007e2000b98180a */
[----:B--2---:R-:W-:Y:S01]  /*0480*/  IMAD.WIDE R24, R23, 0x2, R24 ;  /* 0x0000000217187825 */ /* 0x004fe200078e0218 */
[----:B------:R-:W-:-:S04]  /*0490*/  MOV R23, R21 ;  /* 0x0000001500177202 */ /* 0x000fc80000000f00 */
[----:B------:R3:W-:Y:S04]  /*04a0*/  LDGSTS.E.BYPASS.128 [R20+0x2000], desc[UR10][R24.64] ;  /* 0x0200000018147fae */ /* 0x0007e8000b98180a */
[----:B------:R-:W0:Y:S01]  /*04b0*/  LDGDEPBAR ;  /* 0x00000000000079af */ /* 0x000e220000000000 */
[----:B-1----:R-:W-:-:S03]  /*04c0*/  UISETP.GE.AND UP1, UPT, UR4, UR6, UPT ;  /* 0x000000060400728c */ /* 0x002fc6000bf26270 */
[----:B------:R-:W-:Y:S01]  /*04d0*/  UMOV UR6, 0x2000 ;  /* 0x0000200000067882 */ /* 0x000fe20000000000 */
[----:B------:R-:W-:-:S04]  /*04e0*/  DEPBAR.LE SB0, 0x0 ;  /* 0x000080000000791a */ /* 0x000fc80000000000 */
[----:B------:R-:W-:Y:S06]  /*04f0*/  BAR.SYNC.DEFER_BLOCKING 0x0 ;  /* 0x0000000000007b1d */ /* 0x000fec0000010000 */
.L_x_1:
[----:B---3--:R-:W1:Y:S01]  /*0500*/  LDS.U16 R31, [R23+-0x40] ;  /* 0xffffc000171f7984 */ /* 0x008e620000000400 */
[----:B------:R-:W-:-:S03]  /*0510*/  UIADD3 UR6, UPT, UPT, UR6, 0x80, URZ ;  /* 0x0000008006067890 */ /* 0x000fc6000fffe0ff */
[----:B------:R-:W2:Y:S01]  /*0520*/  LDS.U16 R30, [R28+-0x60] ;  /* 0xffffa0001c1e7984 */ /* 0x000ea20000000400 */
[----:B------:R-:W-:-:S03]  /*0530*/  UISETP.NE.AND UP0, UPT, UR6, 0x2400, UPT ;  /* 0x000024000600788c */ /* 0x000fc6000bf05270 */
[----:B------:R-:W3:Y:S04]  /*0540*/  LDS.U16 R25, [R23+-0x20] ;  /* 0xffffe00017197984 */ /* 0x000ee80000000400 */
[----:B------:R-:W4:Y:S04]  /*0550*/  LDS.U16 R29, [R28+-0x40] ;  /* 0xffffc0001c1d7984 */ /* 0x000f280000000400 */
[----:B------:R-:W-:Y:S04]  /*0560*/  LDS.U16 R24, [R23] ;  /* 0x0000000017187984 */ /* 0x000fe80000000400 */
[----:B------:R-:W5:Y:S04]  /*0570*/  LDS.U16 R32, [R28+-0x20] ;  /* 0xffffe0001c207984 */ /* 0x000f680000000400 */
[----:B------:R1:W5:Y:S04]  /*0580*/  LDS.U16 R34, [R23+0x20] ;  /* 0x0000200017227984 */ /* 0x0003680000000400 */
[----:B------:R1:W5:Y:S02]  /*0590*/  LDS.U16 R33, [R28] ;  /* 0x000000001c217984 */ /* 0x0003640000000400 */
[----:B-1----:R-:W-:-:S02]  /*05a0*/  IADD3 R23, PT, PT, R23, 0x80, RZ ;  /* 0x0000008017177810 */ /* 0x002fc40007ffe0ff */
[----:B------:R-:W-:Y:S01]  /*05b0*/  IADD3 R28, PT, PT, R28, 0x80, RZ ;  /* 0x000000801c1c7810 */ /* 0x000fe20007ffe0ff */
[----:B------:R-:W-:Y:S02]  /*05c0*/  HADD2.F32 R31, -RZ, R31.H0_H0 ;  /* 0x2000001fff1f7230 */ /* 0x000fe40000004100 */
[----:B--2---:R-:W-:Y:S02]  /*05d0*/  HADD2.F32 R30, -RZ, R30.H0_H0 ;  /* 0x2000001eff1e7230 */ /* 0x004fe40000004100 */
[----:B---3--:R-:W-:-:S03]  /*05e0*/  HADD2.F32 R25, -RZ, R25.H0_H0 ;  /* 0x20000019ff197230 */ /* 0x008fc60000004100 */
[CC--:B------:R-:W-:Y:S01]  /*05f0*/  FFMA R16, R31.reuse, R30.reuse, R16 ;  /* 0x0000001e1f107223 */ /* 0x0c0fe20000000010 */
        /* <DEDUP_REMOVED lines=14> */
[----:B------:R-:W-:Y:S01]  /*06e0*/  FFMA R7, R31, R30, R7 ;  /* 0x0000001e1f077223 */ /* 0x000fe20000000007 */
[----:B----4-:R-:W-:-:S02]  /*06f0*/  HADD2.F32 R30, -RZ, R29.H0_H0 ;  /* 0x2000001dff1e7230 */ /* 0x010fc40000004100 */
[----:B-----5:R-:W-:Y:S02]  /*0700*/  HADD2.F32 R32, -RZ, R32.H0_H0 ;  /* 0x20000020ff207230 */ /* 0x020fe40000004100 */
[----:B------:R-:W-:Y:S02]  /*0710*/  HADD2.F32 R34, -RZ, R34.H0_H0 ;  /* 0x20000022ff227230 */ /* 0x000fe40000004100 */
        /* <DEDUP_REMOVED lines=16> */
[----:B------:R-:W-:-:S02]  /*0820*/  HADD2.F32 R25, -RZ, R24.H0_H0 ;  /* 0x20000018ff197230 */ /* 0x000fc40000004100 */
[----:B------:R-:W-:-:S03]  /*0830*/  HADD2.F32 R33, -RZ, R33.H0_H0 ;  /* 0x20000021ff217230 */ /* 0x000fc60000004100 */
        /* <DEDUP_REMOVED lines=32> */
[----:B------:R-:W-:Y:S06]  /*0a40*/  BRA.U UP0, `(.L_x_1) ;  /* 0xfffffff900ac7547 */ /* 0x000fec000b83ffff */
[----:B------:R-:W-:Y:S06]  /*0a50*/  BAR.SYNC.DEFER_BLOCKING 0x0 ;  /* 0x0000000000007b1d */ /* 0x000fec0000010000 */
[----:B------:R-:W-:Y:S05]  /*0a60*/  BRA.U !UP1, `(.L_x_2) ;  /* 0xfffffff909207547 */ /* 0x000fea000b83ffff */
[----:B------:R1:W-:Y:S04]  /*0a70*/  STL.128 [R1], R16 ;  /* 0x0000001001007387 */ /* 0x0003e80000100c00 */
[----:B------:R1:W-:Y:S04]  /*0a80*/  STL.128 [R1+0x10], R12 ;  /* 0x0000100c01007387 */ /* 0x0003e80000100c00 */
[----:B------:R1:W-:Y:S04]  /*0a90*/  STL.128 [R1+0x20], R8 ;  /* 0x0000200801007387 */ /* 0x0003e80000100c00 */
[----:B------:R1:W-:Y:S02]  /*0aa0*/  STL.128 [R1+0x30], R4 ;  /* 0x0000300401007387 */ /* 0x0003e40000100c00 */
.L_x_0:
[----:B-1----:R-:W-:Y:S01]  /*0ab0*/  LEA R8, R0, R3, 0x2 ;  /* 0x0000000300087211 */ /* 0x002fe200078e10ff */
[----:B------:R-:W1:Y:S01]  /*0ac0*/  LDC.64 R4, c[0x0][0x390] ;  /* 0x0000e400ff047b82 */ /* 0x000e620000000a00 */
[----:B------:R-:W2:Y:S03]  /*0ad0*/  LDCU UR4, c[0x0][0x3ac] ;  /* 0x00007580ff0477ac */ /* 0x000ea60008000800 */
[----:B------:R-:W3:Y:S01]  /*0ae0*/  LDL R9, [R8] ;  /* 0x0000000008097983 */ /* 0x000ee20000100800 */
[--C-:B------:R-:W-:Y:S02]  /*0af0*/  SHF.R.U32.HI R3, RZ, 0x4, R2.reuse ;  /* 0x00000004ff037819 */ /* 0x100fe40000011602 */
[----:B------:R-:W-:Y:S02]  /*0b00*/  SHF.R.U32.HI R6, RZ, 0x1, R2 ;  /* 0x00000001ff067819 */ /* 0x000fe40000011602 */
[----:B------:R-:W-:-:S02]  /*0b10*/  LOP3.LUT R3, R3, 0x30, RZ, 0xc0, !PT ;  /* 0x0000003003037812 */ /* 0x000fc400078ec0ff */
[----:B------:R-:W-:Y:S02]  /*0b20*/  LOP3.LUT R7, R2, 0xf, RZ, 0xc0, !PT ;  /* 0x0000000f02077812 */ /* 0x000fe400078ec0ff */
[----:B------:R-:W-:Y:S02]  /*0b30*/  LOP3.LUT R6, R6, 0x70, RZ, 0xc0, !PT ;  /* 0x0000007006067812 */ /* 0x000fe400078ec0ff */
[----:B------:R-:W-:Y:S02]  /*0b40*/  IADD3 R3, PT, PT, R3, UR5, RZ ;  /* 0x0000000503037c10 */ /* 0x000fe4000fffe0ff */
[----:B------:R-:W-:Y:S02]  /*0b50*/  IADD3 R6, PT, PT, R6, UR8, R7 ;  /* 0x0000000806067c10 */ /* 0x000fe4000fffe007 */
[----:B------:R-:W-:-:S05]  /*0b60*/  LEA.HI R3, R0, R3, RZ, 0x1c ;  /* 0x0000000300037211 */ /* 0x000fca00078fe0ff */
[----:B--2---:R-:W-:-:S04]  /*0b70*/  IMAD R3, R3, UR4, R6 ;  /* 0x0000000403037c24 */ /* 0x004fc8000f8e0206 */
[----:B-1----:R-:W-:-:S05]  /*0b80*/  IMAD.WIDE R2, R3, 0x4, R4 ;  /* 0x0000000403027825 */ /* 0x002fca00078e0204 */
[----:B---3--:R-:W-:Y:S01]  /*0b90*/  STG.E desc[UR10][R2.64], R9 ;  /* 0x0000000902007986 */ /* 0x008fe2000c10190a */
[----:B------:R-:W-:Y:S05]  /*0ba0*/  EXIT ;  /* 0x000000000000794d */ /* 0x000fea0003800000 */
.L_x_3:
[----:B------:R-:W-:-:S00]  /*0bb0*/  BRA `(.L_x_3) ;  /* 0xfffffffc00fc7947 */ /* 0x000fc0000383ffff */
[----:B------:R-:W-:-:S00]  /*0bc0*/  NOP ;  /* 0x0000000000007918 */ /* 0x000fc00000000000 */
        /* <DEDUP_REMOVED lines=11> */
.L_x_4:


//--------------------- .nv.shared._Z19async_gemm_prefetchI6__halfEvPKT_S3_Pfiiiiii --------------------------
	.section	.nv.shared._Z19async_gemm_prefetchI6__halfEvPKT_S3_Pfiiiiii,"aw",@nobits
	.sectionflags	@""
	.align	16
	.zero		1024


//--------------------- .nv.shared.reserved.0     --------------------------
	.section	.nv.shared.reserved.0,"aw",@nobits
	.weak		__nv_reservedSMEM_offset_0_alias
	.size		__nv_reservedSMEM_offset_0_alias, 0, 64
	.other		__nv_reservedSMEM_offset_0_alias,@"STO_CUDA_RESERVED_SHARED STV_DEFAULT"
__nv_reservedSMEM_offset_0_alias:
	.zero		0
	.zero		64


//--------------------- .nv.constant0._Z19async_gemm_prefetchI6__halfEvPKT_S3_Pfiiiiii --------------------------
	.section	.nv.constant0._Z19async_gemm_prefetchI6__halfEvPKT_S3_Pfiiiiii,"a",@progbits
	.sectionflags	@""
	.align	4
.nv.constant0._Z19async_gemm_prefetchI6__halfEvPKT_S3_Pfiiiiii:
	.zero		944


//--------------------- SYMBOLS --------------------------

	.type		.nv.reservedSmem.offset0,@object
	.size		.nv.reservedSmem.offset0,0x4
	.type		.nv.reservedSmem.cap,@object
	.size		.nv.reservedSmem.cap,0x4
